//
// Generated by NVIDIA NVVM Compiler
//
// Compiler Build ID: CL-36424714
// Cuda compilation tools, release 13.0, V13.0.88
// Based on NVVM 20.0.0
//

.version 9.0
.target sm_100
.address_size 64

	// .globl	_Z19complexPointwiseMulP6float2PKS_i

.visible .entry _Z19complexPointwiseMulP6float2PKS_i(
	.param .u64 .ptr .align 1 _Z19complexPointwiseMulP6float2PKS_i_param_0,
	.param .u64 .ptr .align 1 _Z19complexPointwiseMulP6float2PKS_i_param_1,
	.param .u32 _Z19complexPointwiseMulP6float2PKS_i_param_2
)
{
	.reg .pred 	%p<2>;
	.reg .b32 	%r<6>;
	.reg .b32 	%f<10>;
	.reg .b64 	%rd<8>;

	ld.param.u64 	%rd1, [_Z19complexPointwiseMulP6float2PKS_i_param_0];
	ld.param.u64 	%rd2, [_Z19complexPointwiseMulP6float2PKS_i_param_1];
	ld.param.u32 	%r2, [_Z19complexPointwiseMulP6float2PKS_i_param_2];
	mov.u32 	%r3, %ctaid.x;
	mov.u32 	%r4, %ntid.x;
	mov.u32 	%r5, %tid.x;
	mad.lo.s32 	%r1, %r3, %r4, %r5;
	setp.ge.s32 	%p1, %r1, %r2;
	@%p1 bra 	$L__BB0_2;
	cvta.to.global.u64 	%rd3, %rd1;
	cvta.to.global.u64 	%rd4, %rd2;
	mul.wide.s32 	%rd5, %r1, 8;
	add.s64 	%rd6, %rd3, %rd5;
	ld.global.v2.f32 	{%f1, %f2}, [%rd6];
	add.s64 	%rd7, %rd4, %rd5;
	ld.global.v2.f32 	{%f3, %f4}, [%rd7];
	mul.f32 	%f5, %f1, %f3;
	mul.f32 	%f6, %f2, %f4;
	sub.f32 	%f7, %f5, %f6;
	mul.f32 	%f8, %f1, %f4;
	fma.rn.f32 	%f9, %f2, %f3, %f8;
	st.global.v2.f32 	[%rd6], {%f7, %f9};
$L__BB0_2:
	ret;

}


// ===== COMPILED SASS (sm_100) =====

	.target	sm_100

	.elftype	@"ET_EXEC"


//--------------------- .note.nv.tkinfo           --------------------------
	.section	.note.nv.tkinfo,"",@"SHT_NOTE"
	.sectionflags	@"SHF_NOTE_NV_TKINFO"
	.tkinfo
        /*0018*/ 	.word	0x00000002
        /*0030*/ 	.string	""
        /*0030*/ 	.string	"ptxas"
        /*0030*/ 	.string	"Cuda compilation tools, release 13.0, V13.0.88"
        /*0030*/ 	.string	"Build cuda_13.0.r13.0/compiler.36424714_0"
        /*0030*/ 	.string	"-arch sm_100 -m 64 "



//--------------------- .note.nv.cuinfo           --------------------------
	.section	.note.nv.cuinfo,"",@"SHT_NOTE"
	.sectionflags	@"SHF_NOTE_NV_CUINFO"
        /*0018*/ 	.short	0x0002
        /*001a*/ 	.short	0x0064
        /*001c*/ 	.short	0x0082
	.zero		2


//--------------------- .nv.info                  --------------------------
	.section	.nv.info,"",@"SHT_CUDA_INFO"
	.align	4


	//----- nvinfo : EIATTR_REGCOUNT
	.align		4
        /*0000*/ 	.byte	0x04, 0x2f
        /*0002*/ 	.short	(.L_1 - .L_0)
	.align		4
.L_0:
        /*0004*/ 	.word	index@(_Z19complexPointwiseMulP6float2PKS_i)
        /*0008*/ 	.word	0x0000000c


	//----- nvinfo : EIATTR_FRAME_SIZE
	.align		4
.L_1:
        /*000c*/ 	.byte	0x04, 0x11
        /*000e*/ 	.short	(.L_3 - .L_2)
	.align		4
.L_2:
        /*0010*/ 	.word	index@(_Z19complexPointwiseMulP6float2PKS_i)
        /*0014*/ 	.word	0x00000000


	//----- nvinfo : EIATTR_MIN_STACK_SIZE
	.align		4
.L_3:
        /*0018*/ 	.byte	0x04, 0x12
        /*001a*/ 	.short	(.L_5 - .L_4)
	.align		4
.L_4:
        /*001c*/ 	.word	index@(_Z19complexPointwiseMulP6float2PKS_i)
        /*0020*/ 	.word	0x00000000
.L_5:


//--------------------- .nv.compat                --------------------------
	.section	.nv.compat,"",@"SHT_CUDA_COMPAT_INFO"
	.align	4
        /*0000*/ 	.byte	0x02, 0x09, 0x00, 0x00, 0x02, 0x02, 0x01, 0x00, 0x02, 0x05, 0x05, 0x00, 0x03, 0x07, 0x01, 0x01
        /*0010*/ 	.byte	0x02, 0x03, 0x00, 0x00, 0x02, 0x06, 0x01, 0x00, 0x04, 0x0b, 0x08, 0x00, 0x09, 0x00, 0x00, 0x00
        /*0020*/ 	.byte	0x00, 0x00, 0x00, 0x00


//--------------------- .nv.info._Z19complexPointwiseMulP6float2PKS_i --------------------------
	.section	.nv.info._Z19complexPointwiseMulP6float2PKS_i,"",@"SHT_CUDA_INFO"
	.sectionflags	@""
	.align	4


	//----- nvinfo : EIATTR_CUDA_API_VERSION
	.align		4
        /*0000*/ 	.byte	0x04, 0x37
        /*0002*/ 	.short	(.L_7 - .L_6)
.L_6:
        /*0004*/ 	.word	0x00000082


	//----- nvinfo : EIATTR_KPARAM_INFO
	.align		4
.L_7:
        /*0008*/ 	.byte	0x04, 0x17
        /*000a*/ 	.short	(.L_9 - .L_8)
.L_8:
        /*000c*/ 	.word	0x00000000
        /*0010*/ 	.short	0x0002
        /*0012*/ 	.short	0x0010
        /*0014*/ 	.byte	0x00, 0xf0, 0x11, 0x00


	//----- nvinfo : EIATTR_KPARAM_INFO
	.align		4
.L_9:
        /*0018*/ 	.byte	0x04, 0x17
        /*001a*/ 	.short	(.L_11 - .L_10)
.L_10:
        /*001c*/ 	.word	0x00000000
        /*0020*/ 	.short	0x0001
        /*0022*/ 	.short	0x0008
        /*0024*/ 	.byte	0x00, 0xf5, 0x21, 0x00


	//----- nvinfo : EIATTR_KPARAM_INFO
	.align		4
.L_11:
        /*0028*/ 	.byte	0x04, 0x17
        /*002a*/ 	.short	(.L_13 - .L_12)
.L_12:
        /*002c*/ 	.word	0x00000000
        /*0030*/ 	.short	0x0000
        /*0032*/ 	.short	0x0000
        /*0034*/ 	.byte	0x00, 0xf5, 0x21, 0x00


	//----- nvinfo : EIATTR_SPARSE_MMA_MASK
	.align		4
.L_13:
        /*0038*/ 	.byte	0x03, 0x50
        /*003a*/ 	.short	0x0000


	//----- nvinfo : EIATTR_MAXREG_COUNT
	.align		4
        /*003c*/ 	.byte	0x03, 0x1b
        /*003e*/ 	.short	0x00ff


	//----- nvinfo : EIATTR_MERCURY_ISA_VERSION
	.align		4
        /*0040*/ 	.byte	0x03, 0x5f
        /*0042*/ 	.short	0x0101


	//----- nvinfo : EIATTR_VRC_CTA_INIT_COUNT
	.align		4
        /*0044*/ 	.byte	0x02, 0x4a
	.zero		1
	.zero		1


	//----- nvinfo : EIATTR_EXIT_INSTR_OFFSETS
	.align		4
        /*0048*/ 	.byte	0x04, 0x1c
        /*004a*/ 	.short	(.L_15 - .L_14)


	//   ....[0]....
.L_14:
        /*004c*/ 	.word	0x00000070


	//   ....[1]....
        /*0050*/ 	.word	0x00000140


	//----- nvinfo : EIATTR_CBANK_PARAM_SIZE
	.align		4
.L_15:
        /*0054*/ 	.byte	0x03, 0x19
        /*0056*/ 	.short	0x0014


	//----- nvinfo : EIATTR_PARAM_CBANK
	.align		4
        /*0058*/ 	.byte	0x04, 0x0a
        /*005a*/ 	.short	(.L_17 - .L_16)
	.align		4
.L_16:
        /*005c*/ 	.word	index@(.nv.constant0._Z19complexPointwiseMulP6float2PKS_i)
        /*0060*/ 	.short	0x0380
        /*0062*/ 	.short	0x0014


	//----- nvinfo : EIATTR_SW_WAR
	.align		4
.L_17:
        /*0064*/ 	.byte	0x04, 0x36
        /*0066*/ 	.short	(.L_19 - .L_18)
.L_18:
        /*0068*/ 	.word	0x00000008
.L_19:


//--------------------- .nv.callgraph             --------------------------
	.section	.nv.callgraph,"",@"SHT_CUDA_CALLGRAPH"
	.align	4
	.sectionentsize	8
	.align		4
        /*0000*/ 	.word	0x00000000
	.align		4
        /*0004*/ 	.word	0xffffffff
	.align		4
        /*0008*/ 	.word	0x00000000
	.align		4
        /*000c*/ 	.word	0xfffffffe
	.align		4
        /*0010*/ 	.word	0x00000000
	.align		4
        /*0014*/ 	.word	0xfffffffd
	.align		4
        /*0018*/ 	.word	0x00000000
	.align		4
        /*001c*/ 	.word	0xfffffffc


//--------------------- .text._Z19complexPointwiseMulP6float2PKS_i --------------------------
	.section	.text._Z19complexPointwiseMulP6float2PKS_i,"ax",@progbits
	.align	128
        .global         _Z19complexPointwiseMulP6float2PKS_i
        .type           _Z19complexPointwiseMulP6float2PKS_i,@function
        .size           _Z19complexPointwiseMulP6float2PKS_i,(.L_x_1 - _Z19complexPointwiseMulP6float2PKS_i)
        .other          _Z19complexPointwiseMulP6float2PKS_i,@"STO_CUDA_ENTRY STV_DEFAULT"
_Z19complexPointwiseMulP6float2PKS_i:
.text._Z19complexPointwiseMulP6float2PKS_i:
[----:B------:R-:W-:Y:S01]  /*0000*/  LDC R1, c[0x0][0x37c] ;  /* 0x0000df00ff017b82 */ /* 0x000fe20000000800 */
[----:B------:R-:W0:Y:S07]  /*0010*/  S2R R0, SR_TID.X ;  /* 0x0000000000007919 */ /* 0x000e2e0000002100 */
[----:B------:R-:W0:Y:S01]  /*0020*/  S2UR UR4, SR_CTAID.X ;  /* 0x00000000000479c3 */ /* 0x000e220000002500 */
[----:B------:R-:W1:Y:S07]  /*0030*/  LDCU UR5, c[0x0][0x390] ;  /* 0x00007200ff0577ac */ /* 0x000e6e0008000800 */
[----:B------:R-:W0:Y:S02]  /*0040*/  LDC R7, c[0x0][0x360] ;  /* 0x0000d800ff077b82 */ /* 0x000e240000000800 */
[----:B0-----:R-:W-:-:S05]  /*0050*/  IMAD R7, R7, UR4, R0 ;  /* 0x0000000407077c24 */ /* 0x001fca000f8e0200 */
[----:B-1----:R-:W-:-:S13]  /*0060*/  ISETP.GE.AND P0, PT, R7, UR5, PT ;  /* 0x0000000507007c0c */ /* 0x002fda000bf06270 */
[----:B------:R-:W-:Y:S05]  /*0070*/  @P0 EXIT ;  /* 0x000000000000094d */ /* 0x000fea0003800000 */
[----:B------:R-:W0:Y:S01]  /*0080*/  LDC.64 R4, c[0x0][0x388] ;  /* 0x0000e200ff047b82 */ /* 0x000e220000000a00 */
[----:B------:R-:W1:Y:S07]  /*0090*/  LDCU.64 UR4, c[0x0][0x358] ;  /* 0x00006b00ff0477ac */ /* 0x000e6e0008000a00 */
[----:B------:R-:W2:Y:S01]  /*00a0*/  LDC.64 R2, c[0x0][0x380] ;  /* 0x0000e000ff027b82 */ /* 0x000ea20000000a00 */
[----:B0-----:R-:W-:-:S06]  /*00b0*/  IMAD.WIDE R4, R7, 0x8, R4 ;  /* 0x0000000807047825 */ /* 0x001fcc00078e0204 */
[----:B-1----:R-:W3:Y:S01]  /*00c0*/  LDG.E.64 R4, desc[UR4][R4.64] ;  /* 0x0000000404047981 */ /* 0x002ee2000c1e1b00 */
[----:B--2---:R-:W-:-:S05]  /*00d0*/  IMAD.WIDE R2, R7, 0x8, R2 ;  /* 0x0000000807027825 */ /* 0x004fca00078e0202 */
[----:B------:R-:W3:Y:S02]  /*00e0*/  LDG.E.64 R6, desc[UR4][R2.64] ;  /* 0x0000000402067981 */ /* 0x000ee4000c1e1b00 */
[-C--:B---3--:R-:W-:Y:S01]  /*00f0*/  FMUL R9, R7, R5.reuse ;  /* 0x0000000507097220 */ /* 0x088fe20000400000 */
[----:B------:R-:W-:-:S03]  /*0100*/  FMUL R0, R6, R5 ;  /* 0x0000000506007220 */ /* 0x000fc60000400000 */
[-C--:B------:R-:W-:Y:S01]  /*0110*/  FFMA R6, R6, R4.reuse, -R9 ;  /* 0x0000000406067223 */ /* 0x080fe20000000809 */
[----:B------:R-:W-:-:S05]  /*0120*/  FFMA R7, R7, R4, R0 ;  /* 0x0000000407077223 */ /* 0x000fca0000000000 */
[----:B------:R-:W-:Y:S01]  /*0130*/  STG.E.64 desc[UR4][R2.64], R6 ;  /* 0x0000000602007986 */ /* 0x000fe2000c101b04 */
[----:B------:R-:W-:Y:S05]  /*0140*/  EXIT ;  /* 0x000000000000794d */ /* 0x000fea0003800000 */
.L_x_0:
[----:B------:R-:W-:-:S00]  /*0150*/  BRA `(.L_x_0) ;  /* 0xfffffffc00fc7947 */ /* 0x000fc0000383ffff */
[----:B------:R-:W-:-:S00]  /*0160*/  NOP ;  /* 0x0000000000007918 */ /* 0x000fc00000000000 */
        /* <DEDUP_REMOVED lines=9> */
.L_x_1:


//--------------------- .nv.shared.reserved.0     --------------------------
	.section	.nv.shared.reserved.0,"aw",@nobits
	.weak		__nv_reservedSMEM_offset_0_alias
	.size		__nv_reservedSMEM_offset_0_alias, 0, 64
	.other		__nv_reservedSMEM_offset_0_alias,@"STO_CUDA_RESERVED_SHARED STV_DEFAULT"
__nv_reservedSMEM_offset_0_alias:
	.zero		0
	.zero		64


//--------------------- .nv.constant0._Z19complexPointwiseMulP6float2PKS_i --------------------------
	.section	.nv.constant0._Z19complexPointwiseMulP6float2PKS_i,"a",@progbits
	.sectionflags	@""
	.align	4
.nv.constant0._Z19complexPointwiseMulP6float2PKS_i:
	.zero		916


//--------------------- SYMBOLS --------------------------

	.type		.nv.reservedSmem.offset0,@object
	.size		.nv.reservedSmem.offset0,0x4
